//
// Generated by NVIDIA NVVM Compiler
//
// Compiler Build ID: CL-36424714
// Cuda compilation tools, release 13.0, V13.0.88
// Based on NVVM 20.0.0
//

.version 9.0
.target sm_100
.address_size 64

	// .globl	_Z20initializePRNGKernelP17curandStateXORWOWii
.global .align 4 .b8 precalc_xorwow_matrix[102400];
.global .align 4 .b8 precalc_xorwow_offset_matrix[102400];
.global .align 4 .b8 mrg32k3aM1[2304];
.global .align 4 .b8 mrg32k3aM2[2304];
.global .align 4 .b8 mrg32k3aM1SubSeq[2016];
.global .align 4 .b8 mrg32k3aM2SubSeq[2016];
.global .align 4 .b8 mrg32k3aM1Seq[2304];
.global .align 4 .b8 mrg32k3aM2Seq[2304];
.const .align 8 .b8 __cr_lgamma_table[72];

.visible .entry _Z20initializePRNGKernelP17curandStateXORWOWii(
	.param .u64 .ptr .align 1 _Z20initializePRNGKernelP17curandStateXORWOWii_param_0,
	.param .u32 _Z20initializePRNGKernelP17curandStateXORWOWii_param_1,
	.param .u32 _Z20initializePRNGKernelP17curandStateXORWOWii_param_2
)
{
	.reg .pred 	%p<3>;
	.reg .b32 	%r<20>;
	.reg .b64 	%rd<6>;

	ld.param.u64 	%rd1, [_Z20initializePRNGKernelP17curandStateXORWOWii_param_0];
	ld.param.u32 	%r2, [_Z20initializePRNGKernelP17curandStateXORWOWii_param_1];
	ld.param.u32 	%r3, [_Z20initializePRNGKernelP17curandStateXORWOWii_param_2];
	mov.u32 	%r4, %ctaid.x;
	mov.u32 	%r5, %ntid.x;
	mov.u32 	%r6, %tid.x;
	mad.lo.s32 	%r1, %r4, %r5, %r6;
	setp.ge.s32 	%p1, %r1, %r3;
	@%p1 bra 	$L__BB0_2;
	cvta.to.global.u64 	%rd2, %rd1;
	shl.b32 	%r7, %r2, 20;
	add.s32 	%r8, %r7, %r1;
	mul.wide.s32 	%rd3, %r1, 48;
	add.s64 	%rd4, %rd2, %rd3;
	xor.b32  	%r9, %r8, -1429050551;
	mul.lo.s32 	%r10, %r9, 1099087573;
	setp.gt.s32 	%p2, %r8, -1;
	selp.b32 	%r11, -644748465, -1947113066, %p2;
	add.s32 	%r12, %r11, %r10;
	add.s32 	%r13, %r12, 6615241;
	add.s32 	%r14, %r10, 123456789;
	st.global.v2.u32 	[%rd4], {%r13, %r14};
	xor.b32  	%r15, %r10, 362436069;
	add.s32 	%r16, %r11, 521288629;
	st.global.v2.u32 	[%rd4+8], {%r15, %r16};
	xor.b32  	%r17, %r11, 88675123;
	add.s32 	%r18, %r10, 5783321;
	st.global.v2.u32 	[%rd4+16], {%r17, %r18};
	mov.b32 	%r19, 0;
	st.global.v2.u32 	[%rd4+24], {%r19, %r19};
	st.global.u32 	[%rd4+32], %r19;
	mov.b64 	%rd5, 0;
	st.global.u64 	[%rd4+40], %rd5;
$L__BB0_2:
	ret;

}
	// .globl	_Z21getRandomMatrixKernelPfP17curandStateXORWOWi
.visible .entry _Z21getRandomMatrixKernelPfP17curandStateXORWOWi(
	.param .u64 .ptr .align 1 _Z21getRandomMatrixKernelPfP17curandStateXORWOWi_param_0,
	.param .u64 .ptr .align 1 _Z21getRandomMatrixKernelPfP17curandStateXORWOWi_param_1,
	.param .u32 _Z21getRandomMatrixKernelPfP17curandStateXORWOWi_param_2
)
{
	.reg .pred 	%p<2>;
	.reg .b32 	%r<21>;
	.reg .b32 	%f<4>;
	.reg .b64 	%rd<9>;

	ld.param.u64 	%rd1, [_Z21getRandomMatrixKernelPfP17curandStateXORWOWi_param_0];
	ld.param.u64 	%rd2, [_Z21getRandomMatrixKernelPfP17curandStateXORWOWi_param_1];
	ld.param.u32 	%r2, [_Z21getRandomMatrixKernelPfP17curandStateXORWOWi_param_2];
	mov.u32 	%r3, %ctaid.x;
	mov.u32 	%r4, %ntid.x;
	mov.u32 	%r5, %tid.x;
	mad.lo.s32 	%r1, %r3, %r4, %r5;
	setp.ge.s32 	%p1, %r1, %r2;
	@%p1 bra 	$L__BB1_2;
	cvta.to.global.u64 	%rd3, %rd2;
	cvta.to.global.u64 	%rd4, %rd1;
	mul.wide.s32 	%rd5, %r1, 48;
	add.s64 	%rd6, %rd3, %rd5;
	ld.global.v2.u32 	{%r6, %r7}, [%rd6];
	shr.u32 	%r8, %r7, 2;
	xor.b32  	%r9, %r8, %r7;
	ld.global.v2.u32 	{%r10, %r11}, [%rd6+8];
	ld.global.v2.u32 	{%r12, %r13}, [%rd6+16];
	st.global.v2.u32 	[%rd6+8], {%r11, %r12};
	shl.b32 	%r14, %r13, 4;
	shl.b32 	%r15, %r9, 1;
	xor.b32  	%r16, %r15, %r14;
	xor.b32  	%r17, %r16, %r9;
	xor.b32  	%r18, %r17, %r13;
	st.global.v2.u32 	[%rd6+16], {%r13, %r18};
	add.s32 	%r19, %r6, 362437;
	st.global.v2.u32 	[%rd6], {%r19, %r10};
	add.s32 	%r20, %r18, %r19;
	cvt.rn.f32.u32 	%f1, %r20;
	fma.rn.f32 	%f2, %f1, 0f2F800000, 0f2F000000;
	mul.f32 	%f3, %f2, 0f437F0000;
	mul.wide.s32 	%rd7, %r1, 4;
	add.s64 	%rd8, %rd4, %rd7;
	st.global.f32 	[%rd8], %f3;
$L__BB1_2:
	ret;

}


// ===== COMPILED SASS (sm_100) =====

	.target	sm_100

	.elftype	@"ET_EXEC"


//--------------------- .note.nv.tkinfo           --------------------------
	.section	.note.nv.tkinfo,"",@"SHT_NOTE"
	.sectionflags	@"SHF_NOTE_NV_TKINFO"
	.tkinfo
        /*0018*/ 	.word	0x00000002
        /*0030*/ 	.string	""
        /*0030*/ 	.string	"ptxas"
        /*0030*/ 	.string	"Cuda compilation tools, release 13.0, V13.0.88"
        /*0030*/ 	.string	"Build cuda_13.0.r13.0/compiler.36424714_0"
        /*0030*/ 	.string	"-arch sm_100 -m 64 "



//--------------------- .note.nv.cuinfo           --------------------------
	.section	.note.nv.cuinfo,"",@"SHT_NOTE"
	.sectionflags	@"SHF_NOTE_NV_CUINFO"
        /*0018*/ 	.short	0x0002
        /*001a*/ 	.short	0x0064
        /*001c*/ 	.short	0x0082
	.zero		2


//--------------------- .nv.info                  --------------------------
	.section	.nv.info,"",@"SHT_CUDA_INFO"
	.align	4


	//----- nvinfo : EIATTR_REGCOUNT
	.align		4
        /*0000*/ 	.byte	0x04, 0x2f
        /*0002*/ 	.short	(.L_10 - .L_9)
	.align		4
.L_9:
        /*0004*/ 	.word	index@(_Z20initializePRNGKernelP17curandStateXORWOWii)
        /*0008*/ 	.word	0x0000000e


	//----- nvinfo : EIATTR_FRAME_SIZE
	.align		4
.L_10:
        /*000c*/ 	.byte	0x04, 0x11
        /*000e*/ 	.short	(.L_12 - .L_11)
	.align		4
.L_11:
        /*0010*/ 	.word	index@(_Z20initializePRNGKernelP17curandStateXORWOWii)
        /*0014*/ 	.word	0x00000000


	//----- nvinfo : EIATTR_REGCOUNT
	.align		4
.L_12:
        /*0018*/ 	.byte	0x04, 0x2f
        /*001a*/ 	.short	(.L_14 - .L_13)
	.align		4
.L_13:
        /*001c*/ 	.word	index@(_Z21getRandomMatrixKernelPfP17curandStateXORWOWi)
        /*0020*/ 	.word	0x00000012


	//----- nvinfo : EIATTR_FRAME_SIZE
	.align		4
.L_14:
        /*0024*/ 	.byte	0x04, 0x11
        /*0026*/ 	.short	(.L_16 - .L_15)
	.align		4
.L_15:
        /*0028*/ 	.word	index@(_Z21getRandomMatrixKernelPfP17curandStateXORWOWi)
        /*002c*/ 	.word	0x00000000


	//----- nvinfo : EIATTR_MIN_STACK_SIZE
	.align		4
.L_16:
        /*0030*/ 	.byte	0x04, 0x12
        /*0032*/ 	.short	(.L_18 - .L_17)
	.align		4
.L_17:
        /*0034*/ 	.word	index@(_Z21getRandomMatrixKernelPfP17curandStateXORWOWi)
        /*0038*/ 	.word	0x00000000


	//----- nvinfo : EIATTR_MIN_STACK_SIZE
	.align		4
.L_18:
        /*003c*/ 	.byte	0x04, 0x12
        /*003e*/ 	.short	(.L_20 - .L_19)
	.align		4
.L_19:
        /*0040*/ 	.word	index@(_Z20initializePRNGKernelP17curandStateXORWOWii)
        /*0044*/ 	.word	0x00000000
.L_20:


//--------------------- .nv.compat                --------------------------
	.section	.nv.compat,"",@"SHT_CUDA_COMPAT_INFO"
	.align	4
        /*0000*/ 	.byte	0x02, 0x09, 0x00, 0x00, 0x02, 0x02, 0x01, 0x00, 0x02, 0x05, 0x05, 0x00, 0x03, 0x07, 0x01, 0x01
        /*0010*/ 	.byte	0x02, 0x03, 0x00, 0x00, 0x02, 0x06, 0x01, 0x00, 0x04, 0x0b, 0x08, 0x00, 0x09, 0x00, 0x00, 0x00
        /*0020*/ 	.byte	0x00, 0x00, 0x00, 0x00


//--------------------- .nv.info._Z21getRandomMatrixKernelPfP17curandStateXORWOWi --------------------------
	.section	.nv.info._Z21getRandomMatrixKernelPfP17curandStateXORWOWi,"",@"SHT_CUDA_INFO"
	.sectionflags	@""
	.align	4


	//----- nvinfo : EIATTR_CUDA_API_VERSION
	.align		4
        /*0000*/ 	.byte	0x04, 0x37
        /*0002*/ 	.short	(.L_22 - .L_21)
.L_21:
        /*0004*/ 	.word	0x00000082


	//----- nvinfo : EIATTR_KPARAM_INFO
	.align		4
.L_22:
        /*0008*/ 	.byte	0x04, 0x17
        /*000a*/ 	.short	(.L_24 - .L_23)
.L_23:
        /*000c*/ 	.word	0x00000000
        /*0010*/ 	.short	0x0002
        /*0012*/ 	.short	0x0010
        /*0014*/ 	.byte	0x00, 0xf0, 0x11, 0x00


	//----- nvinfo : EIATTR_KPARAM_INFO
	.align		4
.L_24:
        /*0018*/ 	.byte	0x04, 0x17
        /*001a*/ 	.short	(.L_26 - .L_25)
.L_25:
        /*001c*/ 	.word	0x00000000
        /*0020*/ 	.short	0x0001
        /*0022*/ 	.short	0x0008
        /*0024*/ 	.byte	0x00, 0xf5, 0x21, 0x00


	//----- nvinfo : EIATTR_KPARAM_INFO
	.align		4
.L_26:
        /*0028*/ 	.byte	0x04, 0x17
        /*002a*/ 	.short	(.L_28 - .L_27)
.L_27:
        /*002c*/ 	.word	0x00000000
        /*0030*/ 	.short	0x0000
        /*0032*/ 	.short	0x0000
        /*0034*/ 	.byte	0x00, 0xf5, 0x21, 0x00


	//----- nvinfo : EIATTR_SPARSE_MMA_MASK
	.align		4
.L_28:
        /*0038*/ 	.byte	0x03, 0x50
        /*003a*/ 	.short	0x0000


	//----- nvinfo : EIATTR_MAXREG_COUNT
	.align		4
        /*003c*/ 	.byte	0x03, 0x1b
        /*003e*/ 	.short	0x00ff


	//----- nvinfo : EIATTR_MERCURY_ISA_VERSION
	.align		4
        /*0040*/ 	.byte	0x03, 0x5f
        /*0042*/ 	.short	0x0101


	//----- nvinfo : EIATTR_VRC_CTA_INIT_COUNT
	.align		4
        /*0044*/ 	.byte	0x02, 0x4a
	.zero		1
	.zero		1


	//----- nvinfo : EIATTR_EXIT_INSTR_OFFSETS
	.align		4
        /*0048*/ 	.byte	0x04, 0x1c
        /*004a*/ 	.short	(.L_30 - .L_29)


	//   ....[0]....
.L_29:
        /*004c*/ 	.word	0x00000070


	//   ....[1]....
        /*0050*/ 	.word	0x00000240


	//----- nvinfo : EIATTR_CBANK_PARAM_SIZE
	.align		4
.L_30:
        /*0054*/ 	.byte	0x03, 0x19
        /*0056*/ 	.short	0x0014


	//----- nvinfo : EIATTR_PARAM_CBANK
	.align		4
        /*0058*/ 	.byte	0x04, 0x0a
        /*005a*/ 	.short	(.L_32 - .L_31)
	.align		4
.L_31:
        /*005c*/ 	.word	index@(.nv.constant0._Z21getRandomMatrixKernelPfP17curandStateXORWOWi)
        /*0060*/ 	.short	0x0380
        /*0062*/ 	.short	0x0014


	//----- nvinfo : EIATTR_SW_WAR
	.align		4
.L_32:
        /*0064*/ 	.byte	0x04, 0x36
        /*0066*/ 	.short	(.L_34 - .L_33)
.L_33:
        /*0068*/ 	.word	0x00000008
.L_34:


//--------------------- .nv.info._Z20initializePRNGKernelP17curandStateXORWOWii --------------------------
	.section	.nv.info._Z20initializePRNGKernelP17curandStateXORWOWii,"",@"SHT_CUDA_INFO"
	.sectionflags	@""
	.align	4


	//----- nvinfo : EIATTR_CUDA_API_VERSION
	.align		4
        /*0000*/ 	.byte	0x04, 0x37
        /*0002*/ 	.short	(.L_36 - .L_35)
.L_35:
        /*0004*/ 	.word	0x00000082


	//----- nvinfo : EIATTR_KPARAM_INFO
	.align		4
.L_36:
        /*0008*/ 	.byte	0x04, 0x17
        /*000a*/ 	.short	(.L_38 - .L_37)
.L_37:
        /*000c*/ 	.word	0x00000000
        /*0010*/ 	.short	0x0002
        /*0012*/ 	.short	0x000c
        /*0014*/ 	.byte	0x00, 0xf0, 0x11, 0x00


	//----- nvinfo : EIATTR_KPARAM_INFO
	.align		4
.L_38:
        /*0018*/ 	.byte	0x04, 0x17
        /*001a*/ 	.short	(.L_40 - .L_39)
.L_39:
        /*001c*/ 	.word	0x00000000
        /*0020*/ 	.short	0x0001
        /*0022*/ 	.short	0x0008
        /*0024*/ 	.byte	0x00, 0xf0, 0x11, 0x00


	//----- nvinfo : EIATTR_KPARAM_INFO
	.align		4
.L_40:
        /*0028*/ 	.byte	0x04, 0x17
        /*002a*/ 	.short	(.L_42 - .L_41)
.L_41:
        /*002c*/ 	.word	0x00000000
        /*0030*/ 	.short	0x0000
        /*0032*/ 	.short	0x0000
        /*0034*/ 	.byte	0x00, 0xf5, 0x21, 0x00


	//----- nvinfo : EIATTR_SPARSE_MMA_MASK
	.align		4
.L_42:
        /*0038*/ 	.byte	0x03, 0x50
        /*003a*/ 	.short	0x0000


	//----- nvinfo : EIATTR_MAXREG_COUNT
	.align		4
        /*003c*/ 	.byte	0x03, 0x1b
        /*003e*/ 	.short	0x00ff


	//----- nvinfo : EIATTR_MERCURY_ISA_VERSION
	.align		4
        /*0040*/ 	.byte	0x03, 0x5f
        /*0042*/ 	.short	0x0101


	//----- nvinfo : EIATTR_VRC_CTA_INIT_COUNT
	.align		4
        /*0044*/ 	.byte	0x02, 0x4a
	.zero		1
	.zero		1


	//----- nvinfo : EIATTR_EXIT_INSTR_OFFSETS
	.align		4
        /*0048*/ 	.byte	0x04, 0x1c
        /*004a*/ 	.short	(.L_44 - .L_43)


	//   ....[0]....
.L_43:
        /*004c*/ 	.word	0x00000070


	//   ....[1]....
        /*0050*/ 	.word	0x000001e0


	//----- nvinfo : EIATTR_CBANK_PARAM_SIZE
	.align		4
.L_44:
        /*0054*/ 	.byte	0x03, 0x19
        /*0056*/ 	.short	0x0010


	//----- nvinfo : EIATTR_PARAM_CBANK
	.align		4
        /*0058*/ 	.byte	0x04, 0x0a
        /*005a*/ 	.short	(.L_46 - .L_45)
	.align		4
.L_45:
        /*005c*/ 	.word	index@(.nv.constant0._Z20initializePRNGKernelP17curandStateXORWOWii)
        /*0060*/ 	.short	0x0380
        /*0062*/ 	.short	0x0010


	//----- nvinfo : EIATTR_SW_WAR
	.align		4
.L_46:
        /*0064*/ 	.byte	0x04, 0x36
        /*0066*/ 	.short	(.L_48 - .L_47)
.L_47:
        /*0068*/ 	.word	0x00000008
.L_48:


//--------------------- .nv.callgraph             --------------------------
	.section	.nv.callgraph,"",@"SHT_CUDA_CALLGRAPH"
	.align	4
	.sectionentsize	8
	.align		4
        /*0000*/ 	.word	0x00000000
	.align		4
        /*0004*/ 	.word	0xffffffff
	.align		4
        /*0008*/ 	.word	0x00000000
	.align		4
        /*000c*/ 	.word	0xfffffffe
	.align		4
        /*0010*/ 	.word	0x00000000
	.align		4
        /*0014*/ 	.word	0xfffffffd
	.align		4
        /*0018*/ 	.word	0x00000000
	.align		4
        /*001c*/ 	.word	0xfffffffc


//--------------------- .nv.constant4             --------------------------
	.section	.nv.constant4,"a",@progbits
	.align	8
	.align		8
.nv.constant4:
        /*0000*/ 	.dword	precalc_xorwow_matrix
	.align		8
        /*0008*/ 	.dword	precalc_xorwow_offset_matrix
	.align		8
        /*0010*/ 	.dword	mrg32k3aM1
	.align		8
        /*0018*/ 	.dword	mrg32k3aM2
	.align		8
        /*0020*/ 	.dword	mrg32k3aM1SubSeq
	.align		8
        /*0028*/ 	.dword	mrg32k3aM2SubSeq
	.align		8
        /*0030*/ 	.dword	mrg32k3aM1Seq
	.align		8
        /*0038*/ 	.dword	mrg32k3aM2Seq


//--------------------- .nv.constant3             --------------------------
	.section	.nv.constant3,"a",@progbits
	.align	8
.nv.constant3:
	.type		__cr_lgamma_table,@object
	.size		__cr_lgamma_table,(.L_8 - __cr_lgamma_table)
__cr_lgamma_table:
        /*0000*/ 	.byte	0x00, 0x00, 0x00, 0x00, 0x00, 0x00, 0x00, 0x00, 0x00, 0x00, 0x00, 0x00, 0x00, 0x00, 0x00, 0x00
        /*0010*/ 	.byte	0xef, 0x39, 0xfa, 0xfe, 0x42, 0x2e, 0xe6, 0x3f, 0x02, 0x20, 0x2a, 0xfa, 0x0b, 0xab, 0xfc, 0x3f
        /*0020*/ 	.byte	0xf9, 0x2c, 0x92, 0x7c, 0xa7, 0x6c, 0x09, 0x40, 0xc9, 0x79, 0x44, 0x3c, 0x64, 0x26, 0x13, 0x40
        /*0030*/ 	.byte	0xca, 0x01, 0xcf, 0x3a, 0x27, 0x51, 0x1a, 0x40, 0x30, 0xcc, 0x2d, 0xf3, 0xe1, 0x0c, 0x21, 0x40
        /*0040*/ 	.byte	0x0d, 0xb7, 0xfc, 0x82, 0x8e, 0x35, 0x25, 0x40
.L_8:


//--------------------- .text._Z21getRandomMatrixKernelPfP17curandStateXORWOWi --------------------------
	.section	.text._Z21getRandomMatrixKernelPfP17curandStateXORWOWi,"ax",@progbits
	.align	128
        .global         _Z21getRandomMatrixKernelPfP17curandStateXORWOWi
        .type           _Z21getRandomMatrixKernelPfP17curandStateXORWOWi,@function
        .size           _Z21getRandomMatrixKernelPfP17curandStateXORWOWi,(.L_x_2 - _Z21getRandomMatrixKernelPfP17curandStateXORWOWi)
        .other          _Z21getRandomMatrixKernelPfP17curandStateXORWOWi,@"STO_CUDA_ENTRY STV_DEFAULT"
_Z21getRandomMatrixKernelPfP17curandStateXORWOWi:
.text._Z21getRandomMatrixKernelPfP17curandStateXORWOWi:
[----:B------:R-:W-:Y:S01]  /*0000*/  LDC R1, c[0x0][0x37c] ;  /* 0x0000df00ff017b82 */ /* 0x000fe20000000800 */
[----:B------:R-:W0:Y:S07]  /*0010*/  S2R R0, SR_TID.X ;  /* 0x0000000000007919 */ /* 0x000e2e0000002100 */
[----:B------:R-:W0:Y:S01]  /*0020*/  S2UR UR4, SR_CTAID.X ;  /* 0x00000000000479c3 */ /* 0x000e220000002500 */
[----:B------:R-:W1:Y:S07]  /*0030*/  LDCU UR5, c[0x0][0x390] ;  /* 0x00007200ff0577ac */ /* 0x000e6e0008000800 */
[----:B------:R-:W0:Y:S02]  /*0040*/  LDC R11, c[0x0][0x360] ;  /* 0x0000d800ff0b7b82 */ /* 0x000e240000000800 */
[----:B0-----:R-:W-:-:S05]  /*0050*/  IMAD R11, R11, UR4, R0 ;  /* 0x000000040b0b7c24 */ /* 0x001fca000f8e0200 */
[----:B-1----:R-:W-:-:S13]  /*0060*/  ISETP.GE.AND P0, PT, R11, UR5, PT ;  /* 0x000000050b007c0c */ /* 0x002fda000bf06270 */
[----:B------:R-:W-:Y:S05]  /*0070*/  @P0 EXIT ;  /* 0x000000000000094d */ /* 0x000fea0003800000 */
[----:B------:R-:W0:Y:S01]  /*0080*/  LDC.64 R2, c[0x0][0x388] ;  /* 0x0000e200ff027b82 */ /* 0x000e220000000a00 */
[----:B------:R-:W1:Y:S07]  /*0090*/  LDCU.64 UR4, c[0x0][0x358] ;  /* 0x00006b00ff0477ac */ /* 0x000e6e0008000a00 */
[----:B------:R-:W2:Y:S01]  /*00a0*/  LDC.64 R8, c[0x0][0x380] ;  /* 0x0000e000ff087b82 */ /* 0x000ea20000000a00 */
[----:B0-----:R-:W-:-:S05]  /*00b0*/  IMAD.WIDE R2, R11, 0x30, R2 ;  /* 0x000000300b027825 */ /* 0x001fca00078e0202 */
[----:B-1----:R-:W3:Y:S04]  /*00c0*/  LDG.E.64 R12, desc[UR4][R2.64] ;  /* 0x00000004020c7981 */ /* 0x002ee8000c1e1b00 */
[----:B------:R-:W4:Y:S04]  /*00d0*/  LDG.E.64 R4, desc[UR4][R2.64+0x10] ;  /* 0x0000100402047981 */ /* 0x000f28000c1e1b00 */
[----:B------:R-:W5:Y:S01]  /*00e0*/  LDG.E.64 R6, desc[UR4][R2.64+0x8] ;  /* 0x0000080402067981 */ /* 0x000f62000c1e1b00 */
[----:B--2---:R-:W-:Y:S01]  /*00f0*/  IMAD.WIDE R8, R11, 0x4, R8 ;  /* 0x000000040b087825 */ /* 0x004fe200078e0208 */
[----:B---3--:R-:W-:-:S04]  /*0100*/  SHF.R.U32.HI R0, RZ, 0x2, R13 ;  /* 0x00000002ff007819 */ /* 0x008fc8000001160d */
[----:B------:R-:W-:Y:S01]  /*0110*/  LOP3.LUT R0, R0, R13, RZ, 0x3c, !PT ;  /* 0x0000000d00007212 */ /* 0x000fe200078e3cff */
[----:B----4-:R-:W-:Y:S02]  /*0120*/  IMAD.SHL.U32 R13, R5, 0x10, RZ ;  /* 0x00000010050d7824 */ /* 0x010fe400078e00ff */
[----:B------:R-:W-:Y:S01]  /*0130*/  IMAD.MOV.U32 R14, RZ, RZ, R5 ;  /* 0x000000ffff0e7224 */ /* 0x000fe200078e0005 */
[----:B------:R-:W-:Y:S01]  /*0140*/  SHF.L.U32 R10, R0, 0x1, RZ ;  /* 0x00000001000a7819 */ /* 0x000fe200000006ff */
[----:B-----5:R-:W-:-:S03]  /*0150*/  IMAD.MOV.U32 R11, RZ, RZ, R6 ;  /* 0x000000ffff0b7224 */ /* 0x020fc600078e0006 */
[----:B------:R-:W-:Y:S01]  /*0160*/  LOP3.LUT R0, R0, R10, R13, 0x96, !PT ;  /* 0x0000000a00007212 */ /* 0x000fe200078e960d */
[----:B------:R-:W-:Y:S01]  /*0170*/  VIADD R10, R12, 0x587c5 ;  /* 0x000587c50c0a7836 */ /* 0x000fe20000000000 */
[----:B------:R-:W-:Y:S01]  /*0180*/  MOV R12, R7 ;  /* 0x00000007000c7202 */ /* 0x000fe20000000f00 */
[----:B------:R-:W-:Y:S01]  /*0190*/  IMAD.MOV.U32 R13, RZ, RZ, 0x2f800000 ;  /* 0x2f800000ff0d7424 */ /* 0x000fe200078e00ff */
[----:B------:R-:W-:Y:S02]  /*01a0*/  LOP3.LUT R15, R0, R5, RZ, 0x3c, !PT ;  /* 0x00000005000f7212 */ /* 0x000fe400078e3cff */
[----:B------:R-:W-:Y:S02]  /*01b0*/  STG.E.64 desc[UR4][R2.64], R10 ;  /* 0x0000000a02007986 */ /* 0x000fe4000c101b04 */
[----:B------:R-:W-:Y:S02]  /*01c0*/  IADD3 R0, PT, PT, R15, R10, RZ ;  /* 0x0000000a0f007210 */ /* 0x000fe40007ffe0ff */
[----:B------:R-:W-:Y:S02]  /*01d0*/  STG.E.64 desc[UR4][R2.64+0x10], R14 ;  /* 0x0000100e02007986 */ /* 0x000fe4000c101b04 */
[----:B------:R-:W-:-:S05]  /*01e0*/  I2FP.F32.U32 R0, R0 ;  /* 0x0000000000007245 */ /* 0x000fca0000201000 */
[----:B------:R-:W-:Y:S01]  /*01f0*/  FFMA R0, R0, R13, 1.1641532182693481445e-10 ;  /* 0x2f00000000007423 */ /* 0x000fe2000000000d */
[----:B------:R-:W-:-:S03]  /*0200*/  MOV R13, R4 ;  /* 0x00000004000d7202 */ /* 0x000fc60000000f00 */
[----:B------:R-:W-:Y:S02]  /*0210*/  FMUL R5, R0, 255 ;  /* 0x437f000000057820 */ /* 0x000fe40000400000 */
[----:B------:R-:W-:Y:S04]  /*0220*/  STG.E.64 desc[UR4][R2.64+0x8], R12 ;  /* 0x0000080c02007986 */ /* 0x000fe8000c101b04 */
[----:B------:R-:W-:Y:S01]  /*0230*/  STG.E desc[UR4][R8.64], R5 ;  /* 0x0000000508007986 */ /* 0x000fe2000c101904 */
[----:B------:R-:W-:Y:S05]  /*0240*/  EXIT ;  /* 0x000000000000794d */ /* 0x000fea0003800000 */
.L_x_0:
[----:B------:R-:W-:-:S00]  /*0250*/  BRA `(.L_x_0) ;  /* 0xfffffffc00fc7947 */ /* 0x000fc0000383ffff */
[----:B------:R-:W-:-:S00]  /*0260*/  NOP ;  /* 0x0000000000007918 */ /* 0x000fc00000000000 */
        /* <DEDUP_REMOVED lines=9> */
.L_x_2:


//--------------------- .text._Z20initializePRNGKernelP17curandStateXORWOWii --------------------------
	.section	.text._Z20initializePRNGKernelP17curandStateXORWOWii,"ax",@progbits
	.align	128
        .global         _Z20initializePRNGKernelP17curandStateXORWOWii
        .type           _Z20initializePRNGKernelP17curandStateXORWOWii,@function
        .size           _Z20initializePRNGKernelP17curandStateXORWOWii,(.L_x_3 - _Z20initializePRNGKernelP17curandStateXORWOWii)
        .other          _Z20initializePRNGKernelP17curandStateXORWOWii,@"STO_CUDA_ENTRY STV_DEFAULT"
_Z20initializePRNGKernelP17curandStateXORWOWii:
.text._Z20initializePRNGKernelP17curandStateXORWOWii:
        /* <DEDUP_REMOVED lines=8> */
[----:B------:R-:W0:Y:S01]  /*0080*/  LDC R0, c[0x0][0x388] ;  /* 0x0000e200ff007b82 */ /* 0x000e220000000800 */
[----:B------:R-:W1:Y:S01]  /*0090*/  LDCU.64 UR4, c[0x0][0x358] ;  /* 0x00006b00ff0477ac */ /* 0x000e620008000a00 */
[----:B------:R-:W-:-:S06]  /*00a0*/  IMAD.MOV.U32 R7, RZ, RZ, -0x266e14b1 ;  /* 0xd991eb4fff077424 */ /* 0x000fcc00078e00ff */
[----:B------:R-:W2:Y:S01]  /*00b0*/  LDC.64 R2, c[0x0][0x380] ;  /* 0x0000e000ff027b82 */ /* 0x000ea20000000a00 */
[----:B0-----:R-:W-:-:S05]  /*00c0*/  IMAD R0, R0, 0x100000, R5 ;  /* 0x0010000000007824 */ /* 0x001fca00078e0205 */
[C---:B------:R-:W-:Y:S02]  /*00d0*/  LOP3.LUT R4, R0.reuse, 0xaad26b49, RZ, 0x3c, !PT ;  /* 0xaad26b4900047812 */ /* 0x040fe400078e3cff */
[----:B------:R-:W-:Y:S01]  /*00e0*/  ISETP.GT.AND P0, PT, R0, -0x1, PT ;  /* 0xffffffff0000780c */ /* 0x000fe20003f04270 */
[----:B--2---:R-:W-:-:S03]  /*00f0*/  IMAD.WIDE R2, R5, 0x30, R2 ;  /* 0x0000003005027825 */ /* 0x004fc600078e0202 */
[----:B------:R-:W-:Y:S01]  /*0100*/  SEL R7, R7, 0x8bf16996, P0 ;  /* 0x8bf1699607077807 */ /* 0x000fe20000000000 */
[----:B------:R-:W-:Y:S01]  /*0110*/  IMAD R4, R4, 0x4182bed5, RZ ;  /* 0x4182bed504047824 */ /* 0x000fe200078e02ff */
[----:B-1----:R-:W-:Y:S03]  /*0120*/  STG.E.64 desc[UR4][R2.64+0x18], RZ ;  /* 0x000018ff02007986 */ /* 0x002fe6000c101b04 */
[C---:B------:R-:W-:Y:S01]  /*0130*/  VIADD R11, R7.reuse, 0x1f123bb5 ;  /* 0x1f123bb5070b7836 */ /* 0x040fe20000000000 */
[C---:B------:R-:W-:Y:S01]  /*0140*/  IADD3 R9, PT, PT, R4.reuse, 0x75bcd15, RZ ;  /* 0x075bcd1504097810 */ /* 0x040fe20007ffe0ff */
[----:B------:R-:W-:Y:S01]  /*0150*/  STG.E desc[UR4][R2.64+0x20], RZ ;  /* 0x000020ff02007986 */ /* 0x000fe2000c101904 */
[----:B------:R-:W-:Y:S02]  /*0160*/  IADD3 R8, PT, PT, R7, 0x64f0c9, R4 ;  /* 0x0064f0c907087810 */ /* 0x000fe40007ffe004 */
[C---:B------:R-:W-:Y:S01]  /*0170*/  LOP3.LUT R10, R4.reuse, 0x159a55e5, RZ, 0x3c, !PT ;  /* 0x159a55e5040a7812 */ /* 0x040fe200078e3cff */
[----:B------:R-:W-:Y:S01]  /*0180*/  STG.E.64 desc[UR4][R2.64+0x28], RZ ;  /* 0x000028ff02007986 */ /* 0x000fe2000c101b04 */
[----:B------:R-:W-:-:S02]  /*0190*/  IADD3 R5, PT, PT, R4, 0x583f19, RZ ;  /* 0x00583f1904057810 */ /* 0x000fc40007ffe0ff */
[----:B------:R-:W-:Y:S01]  /*01a0*/  LOP3.LUT R4, R7, 0x5491333, RZ, 0x3c, !PT ;  /* 0x0549133307047812 */ /* 0x000fe200078e3cff */
[----:B------:R-:W-:Y:S04]  /*01b0*/  STG.E.64 desc[UR4][R2.64], R8 ;  /* 0x0000000802007986 */ /* 0x000fe8000c101b04 */
[----:B------:R-:W-:Y:S04]  /*01c0*/  STG.E.64 desc[UR4][R2.64+0x8], R10 ;  /* 0x0000080a02007986 */ /* 0x000fe8000c101b04 */
[----:B------:R-:W-:Y:S01]  /*01d0*/  STG.E.64 desc[UR4][R2.64+0x10], R4 ;  /* 0x0000100402007986 */ /* 0x000fe2000c101b04 */
[----:B------:R-:W-:Y:S05]  /*01e0*/  EXIT ;  /* 0x000000000000794d */ /* 0x000fea0003800000 */
.L_x_1:
        /* <DEDUP_REMOVED lines=9> */
.L_x_3:


//--------------------- .nv.global.init           --------------------------
	.section	.nv.global.init,"aw",@progbits
	.align	4
.nv.global.init:
	.type		mrg32k3aM1SubSeq,@object
	.size		mrg32k3aM1SubSeq,(mrg32k3aM2SubSeq - mrg32k3aM1SubSeq)
mrg32k3aM1SubSeq:
        /*0000*/ 	.byte	0x0b, 0xcc, 0xee, 0x04, 0x73, 0x29, 0x8b, 0x6f, 0xf6, 0x53, 0x03, 0xf6, 0x23, 0xf6, 0xea, 0xda
        /* <DEDUP_REMOVED lines=125> */
	.type		mrg32k3aM2SubSeq,@object
	.size		mrg32k3aM2SubSeq,(mrg32k3aM1 - mrg32k3aM2SubSeq)
mrg32k3aM2SubSeq:
        /* <DEDUP_REMOVED lines=126> */
	.type		mrg32k3aM1,@object
	.size		mrg32k3aM1,(mrg32k3aM1Seq - mrg32k3aM1)
mrg32k3aM1:
        /* <DEDUP_REMOVED lines=144> */
	.type		mrg32k3aM1Seq,@object
	.size		mrg32k3aM1Seq,(mrg32k3aM2 - mrg32k3aM1Seq)
mrg32k3aM1Seq:
        /* <DEDUP_REMOVED lines=144> */
	.type		mrg32k3aM2,@object
	.size		mrg32k3aM2,(mrg32k3aM2Seq - mrg32k3aM2)
mrg32k3aM2:
        /* <DEDUP_REMOVED lines=144> */
	.type		mrg32k3aM2Seq,@object
	.size		mrg32k3aM2Seq,(precalc_xorwow_matrix - mrg32k3aM2Seq)
mrg32k3aM2Seq:
        /* <DEDUP_REMOVED lines=144> */
	.type		precalc_xorwow_matrix,@object
	.size		precalc_xorwow_matrix,(precalc_xorwow_offset_matrix - precalc_xorwow_matrix)
precalc_xorwow_matrix:
        /* <DEDUP_REMOVED lines=6400> */
	.type		precalc_xorwow_offset_matrix,@object
	.size		precalc_xorwow_offset_matrix,(.L_1 - precalc_xorwow_offset_matrix)
precalc_xorwow_offset_matrix:
        /* <DEDUP_REMOVED lines=6400> */
.L_1:


//--------------------- .nv.shared.reserved.0     --------------------------
	.section	.nv.shared.reserved.0,"aw",@nobits
	.weak		__nv_reservedSMEM_offset_0_alias
	.size		__nv_reservedSMEM_offset_0_alias, 0, 64
	.other		__nv_reservedSMEM_offset_0_alias,@"STO_CUDA_RESERVED_SHARED STV_DEFAULT"
__nv_reservedSMEM_offset_0_alias:
	.zero		0
	.zero		64


//--------------------- .nv.constant0._Z21getRandomMatrixKernelPfP17curandStateXORWOWi --------------------------
	.section	.nv.constant0._Z21getRandomMatrixKernelPfP17curandStateXORWOWi,"a",@progbits
	.sectionflags	@""
	.align	4
.nv.constant0._Z21getRandomMatrixKernelPfP17curandStateXORWOWi:
	.zero		916


//--------------------- .nv.constant0._Z20initializePRNGKernelP17curandStateXORWOWii --------------------------
	.section	.nv.constant0._Z20initializePRNGKernelP17curandStateXORWOWii,"a",@progbits
	.sectionflags	@""
	.align	4
.nv.constant0._Z20initializePRNGKernelP17curandStateXORWOWii:
	.zero		912


//--------------------- SYMBOLS --------------------------

	.type		.nv.reservedSmem.offset0,@object
	.size		.nv.reservedSmem.offset0,0x4
